	.headerflags	@"EF_CUDA_TEXMODE_UNIFIED EF_CUDA_64BIT_ADDRESS EF_CUDA_ACCELERATORS EF_CUDA_SM90 EF_CUDA_VIRTUAL_SM(EF_CUDA_SM90)"
	.elftype	@"ET_EXEC"


//--------------------- .nv.info                  --------------------------
	.section	.nv.info,"",@"SHT_CUDA_INFO"
	.align	4


	//----- nvinfo : EIATTR_REGCOUNT
	.align		4
        /*0000*/ 	.byte	0x04, 0x2f
        /*0002*/ 	.short	(.L_2 - .L_1)
	.align		4
.L_1:
        /*0004*/ 	.word	index@(triton_poi_fused_add_leaky_relu_mean_mul_rsqrt_3)
        /*0008*/ 	.word	0x00000018


	//----- nvinfo : EIATTR_MIN_STACK_SIZE
	.align		4
.L_2:
        /*000c*/ 	.byte	0x04, 0x12
        /*000e*/ 	.short	(.L_4 - .L_3)
	.align		4
.L_3:
        /*0010*/ 	.word	index@(triton_poi_fused_add_leaky_relu_mean_mul_rsqrt_3)
        /*0014*/ 	.word	0x00000000


	//----- nvinfo : EIATTR_FRAME_SIZE
	.align		4
.L_4:
        /*0018*/ 	.byte	0x04, 0x11
        /*001a*/ 	.short	(.L_6 - .L_5)
	.align		4
.L_5:
        /*001c*/ 	.word	index@(triton_poi_fused_add_leaky_relu_mean_mul_rsqrt_3)
        /*0020*/ 	.word	0x00000000


	//----- nvinfo : EIATTR_MIN_STACK_SIZE
	.align		4
.L_6:
        /*0024*/ 	.byte	0x04, 0x12
        /*0026*/ 	.short	(.L_8 - .L_7)
	.align		4
.L_7:
        /*0028*/ 	.word	index@(triton_poi_fused_add_leaky_relu_mean_mul_rsqrt_3)
        /*002c*/ 	.word	0x00000000
.L_8:


//--------------------- .nv.info.triton_poi_fused_add_leaky_relu_mean_mul_rsqrt_3 --------------------------
	.section	.nv.info.triton_poi_fused_add_leaky_relu_mean_mul_rsqrt_3,"",@"SHT_CUDA_INFO"
	.sectionflags	@""
	.align	4


	//----- nvinfo : EIATTR_CUDA_API_VERSION
	.align		4
        /*0000*/ 	.byte	0x04, 0x37
        /*0002*/ 	.short	(.L_10 - .L_9)
.L_9:
        /*0004*/ 	.word	0x0000007c


	//----- nvinfo : EIATTR_KPARAM_INFO
	.align		4
.L_10:
        /*0008*/ 	.byte	0x04, 0x17
        /*000a*/ 	.short	(.L_12 - .L_11)
.L_11:
        /*000c*/ 	.word	0x00000000
        /*0010*/ 	.short	0x0002
        /*0012*/ 	.short	0x0010
        /*0014*/ 	.byte	0x00, 0xf0, 0x11, 0x00


	//----- nvinfo : EIATTR_KPARAM_INFO
	.align		4
.L_12:
        /*0018*/ 	.byte	0x04, 0x17
        /*001a*/ 	.short	(.L_14 - .L_13)
.L_13:
        /*001c*/ 	.word	0x00000000
        /*0020*/ 	.short	0x0001
        /*0022*/ 	.short	0x0008
        /*0024*/ 	.byte	0x00, 0xf4, 0x21, 0x00


	//----- nvinfo : EIATTR_KPARAM_INFO
	.align		4
.L_14:
        /*0028*/ 	.byte	0x04, 0x17
        /*002a*/ 	.short	(.L_16 - .L_15)
.L_15:
        /*002c*/ 	.word	0x00000000
        /*0030*/ 	.short	0x0000
        /*0032*/ 	.short	0x0000
        /*0034*/ 	.byte	0x00, 0xf4, 0x21, 0x00


	//----- nvinfo : EIATTR_SPARSE_MMA_MASK
	.align		4
.L_16:
        /*0038*/ 	.byte	0x03, 0x50
        /*003a*/ 	.short	0x0000


	//----- nvinfo : EIATTR_MAXREG_COUNT
	.align		4
        /*003c*/ 	.byte	0x03, 0x1b
        /*003e*/ 	.short	0x00ff


	//----- nvinfo : EIATTR_EXIT_INSTR_OFFSETS
	.align		4
        /*0040*/ 	.byte	0x04, 0x1c
        /*0042*/ 	.short	(.L_18 - .L_17)


	//   ....[0]....
.L_17:
        /*0044*/ 	.word	0x00000340


	//   ....[1]....
        /*0048*/ 	.word	0x00000360


	//----- nvinfo : EIATTR_REQNTID
	.align		4
.L_18:
        /*004c*/ 	.byte	0x04, 0x10
        /*004e*/ 	.short	(.L_20 - .L_19)
.L_19:
        /*0050*/ 	.word	0x00000080
        /*0054*/ 	.word	0x00000001
        /*0058*/ 	.word	0x00000001


	//----- nvinfo : EIATTR_CBANK_PARAM_SIZE
	.align		4
.L_20:
        /*005c*/ 	.byte	0x03, 0x19
        /*005e*/ 	.short	0x0014


	//----- nvinfo : EIATTR_PARAM_CBANK
	.align		4
        /*0060*/ 	.byte	0x04, 0x0a
        /*0062*/ 	.short	(.L_22 - .L_21)
	.align		4
.L_21:
        /*0064*/ 	.word	index@(.nv.constant0.triton_poi_fused_add_leaky_relu_mean_mul_rsqrt_3)
        /*0068*/ 	.short	0x0210
        /*006a*/ 	.short	0x0014


	//----- nvinfo : EIATTR_SW_WAR
	.align		4
.L_22:
        /*006c*/ 	.byte	0x04, 0x36
        /*006e*/ 	.short	(.L_24 - .L_23)
.L_23:
        /*0070*/ 	.word	0x00000008
.L_24:


//--------------------- .nv.callgraph             --------------------------
	.section	.nv.callgraph,"",@"SHT_CUDA_CALLGRAPH"
	.align	4
	.sectionentsize	8
	.align		4
        /*0000*/ 	.word	0x00000000
	.align		4
        /*0004*/ 	.word	0xffffffff
	.align		4
        /*0008*/ 	.word	0x00000000
	.align		4
        /*000c*/ 	.word	0xfffffffe
	.align		4
        /*0010*/ 	.word	0x00000000
	.align		4
        /*0014*/ 	.word	0xfffffffd
	.align		4
        /*0018*/ 	.word	0x00000000
	.align		4
        /*001c*/ 	.word	0xfffffffc


//--------------------- .nv.constant4             --------------------------
	.section	.nv.constant4,"a",@progbits
	.align	8
	.align		8
.nv.constant4:
        /*0000*/ 	.dword	_$_str


//--------------------- .text.triton_poi_fused_add_leaky_relu_mean_mul_rsqrt_3 --------------------------
	.section	.text.triton_poi_fused_add_leaky_relu_mean_mul_rsqrt_3,"ax",@progbits
	.align	128
        .global         triton_poi_fused_add_leaky_relu_mean_mul_rsqrt_3
        .type           triton_poi_fused_add_leaky_relu_mean_mul_rsqrt_3,@function
        .size           triton_poi_fused_add_leaky_relu_mean_mul_rsqrt_3,(.L_x_1 - triton_poi_fused_add_leaky_relu_mean_mul_rsqrt_3)
        .other          triton_poi_fused_add_leaky_relu_mean_mul_rsqrt_3,@"STO_CUDA_ENTRY STV_DEFAULT"
triton_poi_fused_add_leaky_relu_mean_mul_rsqrt_3:
.text.triton_poi_fused_add_leaky_relu_mean_mul_rsqrt_3:
[----:B------:R-:W0:Y:S01]  /*0000*/  LDC R1, c[0x0][0x28] ;  /* 0x00000a00ff017b82 */ /* 0x000e220000000800 */
[----:B------:R-:W1:Y:S07]  /*0010*/  S2R R5, SR_TID.X ;  /* 0x0000000000057919 */ /* 0x000e6e0000002100 */
[----:B------:R-:W2:Y:S01]  /*0020*/  LDC.64 R2, c[0x0][0x210] ;  /* 0x00008400ff027b82 */ /* 0x000ea20000000a00 */
[----:B------:R-:W-:Y:S01]  /*0030*/  HFMA2.MMA R21, -RZ, RZ, 0, 0 ;  /* 0x00000000ff157435 */ /* 0x000fe200000001ff */
[----:B------:R-:W-:Y:S01]  /*0040*/  ULDC.64 UR4, c[0x0][0x208] ;  /* 0x0000820000047ab9 */ /* 0x000fe20000000a00 */
[----:B------:R-:W3:Y:S01]  /*0050*/  S2R R0, SR_CTAID.X ;  /* 0x0000000000007919 */ /* 0x000ee20000002500 */
[----:B-1----:R-:W-:-:S04]  /*0060*/  LOP3.LUT R5, R5, 0x7f, RZ, 0xc0, !PT ;  /* 0x0000007f05057812 */ /* 0x002fc800078ec0ff */
[----:B---3--:R-:W-:-:S04]  /*0070*/  LEA R5, R0, R5, 0x7 ;  /* 0x0000000500057211 */ /* 0x008fc800078e38ff */
[C---:B------:R-:W-:Y:S01]  /*0080*/  ISETP.GE.AND P0, PT, R5.reuse, 0x310, PT ;  /* 0x000003100500780c */ /* 0x040fe20003f06270 */
[----:B------:R-:W-:-:S05]  /*0090*/  IMAD.HI R0, R5, 0x5397829d, RZ ;  /* 0x5397829d05007827 */ /* 0x000fca00078e02ff */
[----:B------:R-:W-:-:S04]  /*00a0*/  SHF.R.U32.HI R7, RZ, 0x1f, R0 ;  /* 0x0000001fff077819 */ /* 0x000fc80000011600 */
[CC--:B------:R-:W-:Y:S02]  /*00b0*/  LEA.HI.SX32 R4, R0.reuse, R7.reuse, 0x1c ;  /* 0x0000000700047211 */ /* 0x0c0fe400078fe2ff */
[----:B------:R-:W-:Y:S02]  /*00c0*/  LEA.HI.SX32 R7, R0, R7, 0x1a ;  /* 0x0000000700077211 */ /* 0x000fe400078fd2ff */
[----:B------:R-:W-:Y:S01]  /*00d0*/  MOV R0, RZ ;  /* 0x000000ff00007202 */ /* 0x000fe20000000f00 */
[----:B------:R-:W-:-:S04]  /*00e0*/  IMAD R4, R4, -0x31, R5 ;  /* 0xffffffcf04047824 */ /* 0x000fc800078e0205 */
[----:B------:R-:W-:Y:S01]  /*00f0*/  IMAD R11, R7, 0xc4, R4 ;  /* 0x000000c4070b7824 */ /* 0x000fe200078e0204 */
[----:B------:R-:W-:-:S03]  /*0100*/  HFMA2.MMA R19, -RZ, RZ, 0, 0 ;  /* 0x00000000ff137435 */ /* 0x000fc600000001ff */
[--C-:B--2---:R-:W-:Y:S01]  /*0110*/  IMAD.WIDE R6, R11, 0x4, R2.reuse ;  /* 0x000000040b067825 */ /* 0x104fe200078e0202 */
[----:B------:R-:W-:Y:S02]  /*0120*/  IADD3 R9, R11, 0x31, RZ ;  /* 0x000000310b097810 */ /* 0x000fe40007ffe0ff */
[----:B------:R-:W-:Y:S02]  /*0130*/  IADD3 R13, R11, 0x62, RZ ;  /* 0x000000620b0d7810 */ /* 0x000fe40007ffe0ff */
[----:B------:R-:W-:Y:S01]  /*0140*/  IADD3 R15, R11, 0x93, RZ ;  /* 0x000000930b0f7810 */ /* 0x000fe20007ffe0ff */
[--C-:B------:R-:W-:Y:S01]  /*0150*/  IMAD.WIDE R8, R9, 0x4, R2.reuse ;  /* 0x0000000409087825 */ /* 0x100fe200078e0202 */
[----:B------:R1:W2:Y:S04]  /*0160*/  @!P0 LDG.E.EL R21, desc[UR4][R6.64] ;  /* 0x0000000406158981 */ /* 0x0002a8000c2e1900 */
[----:B------:R-:W3:Y:S01]  /*0170*/  @!P0 LDG.E.EL R0, desc[UR4][R8.64] ;  /* 0x0000000408008981 */ /* 0x000ee2000c2e1900 */
[----:B------:R-:W-:Y:S01]  /*0180*/  IMAD.WIDE R10, R13, 0x4, R2 ;  /* 0x000000040d0a7825 */ /* 0x000fe200078e0202 */
[----:B------:R-:W-:-:S03]  /*0190*/  MOV R17, RZ ;  /* 0x000000ff00117202 */ /* 0x000fc60000000f00 */
[--C-:B------:R-:W-:Y:S01]  /*01a0*/  IMAD.WIDE R12, R15, 0x4, R2.reuse ;  /* 0x000000040f0c7825 */ /* 0x100fe200078e0202 */
[----:B------:R-:W4:Y:S04]  /*01b0*/  @!P0 LDG.E.EL R19, desc[UR4][R10.64] ;  /* 0x000000040a138981 */ /* 0x000f28000c2e1900 */
[----:B------:R-:W5:Y:S01]  /*01c0*/  @!P0 LDG.E.EL R17, desc[UR4][R12.64] ;  /* 0x000000040c118981 */ /* 0x000f62000c2e1900 */
[----:B------:R-:W-:Y:S01]  /*01d0*/  HFMA2.MMA R15, -RZ, RZ, 0, 0 ;  /* 0x00000000ff0f7435 */ /* 0x000fe200000001ff */
[----:B------:R-:W-:-:S09]  /*01e0*/  IMAD.WIDE R2, R5, 0x4, R2 ;  /* 0x0000000405027825 */ /* 0x000fd200078e0202 */
[----:B------:R1:W5:Y:S02]  /*01f0*/  @!P0 LDG.E R15, desc[UR4][R2.64] ;  /* 0x00000004020f8981 */ /* 0x000364000c1e1900 */
[----:B-1----:R-:W-:Y:S01]  /*0200*/  MOV R7, 0x3e800000 ;  /* 0x3e80000000077802 */ /* 0x002fe20000000f00 */
[----:B0-----:R-:W0:Y:S02]  /*0210*/  LDC.64 R2, c[0x0][0x218] ;  /* 0x00008600ff027b82 */ /* 0x001e240000000a00 */
[----:B0-----:R-:W-:Y:S01]  /*0220*/  IMAD.WIDE R2, R5, 0x4, R2 ;  /* 0x0000000405027825 */ /* 0x001fe200078e0202 */
[----:B--2---:R-:W-:Y:S02]  /*0230*/  FSETP.GT.AND P1, PT, R21, RZ, PT ;  /* 0x000000ff1500720b */ /* 0x004fe40003f24000 */
[----:B---3--:R-:W-:Y:S02]  /*0240*/  FSETP.GT.AND P2, PT, R0, RZ, PT ;  /* 0x000000ff0000720b */ /* 0x008fe40003f44000 */
[----:B----4-:R-:W-:-:S02]  /*0250*/  FSETP.GT.AND P3, PT, R19, RZ, PT ;  /* 0x000000ff1300720b */ /* 0x010fc40003f64000 */
[----:B-----5:R-:W-:-:S09]  /*0260*/  FSETP.GT.AND P4, PT, R17, RZ, PT ;  /* 0x000000ff1100720b */ /* 0x020fd20003f84000 */
[----:B------:R-:W-:Y:S01]  /*0270*/  @!P2 FMUL R0, R0, 0.20000000298023223877 ;  /* 0x3e4ccccd0000a820 */ /* 0x000fe20000400000 */
[----:B------:R-:W-:-:S03]  /*0280*/  @!P1 FMUL R21, R21, 0.20000000298023223877 ;  /* 0x3e4ccccd15159820 */ /* 0x000fc60000400000 */
[----:B------:R-:W-:Y:S01]  /*0290*/  FMUL R0, R0, R0 ;  /* 0x0000000000007220 */ /* 0x000fe20000400000 */
[----:B------:R-:W-:-:S03]  /*02a0*/  @!P3 FMUL R19, R19, 0.20000000298023223877 ;  /* 0x3e4ccccd1313b820 */ /* 0x000fc60000400000 */
[----:B------:R-:W-:Y:S01]  /*02b0*/  FFMA R0, R21, R21, R0 ;  /* 0x0000001515007223 */ /* 0x000fe20000000000 */
[----:B------:R-:W-:-:S03]  /*02c0*/  @!P4 FMUL R17, R17, 0.20000000298023223877 ;  /* 0x3e4ccccd1111c820 */ /* 0x000fc60000400000 */
[----:B------:R-:W-:-:S04]  /*02d0*/  FFMA R0, R19, R19, R0 ;  /* 0x0000001313007223 */ /* 0x000fc80000000000 */
[----:B------:R-:W-:-:S04]  /*02e0*/  FFMA R0, R17, R17, R0 ;  /* 0x0000001111007223 */ /* 0x000fc80000000000 */
[----:B------:R-:W-:Y:S01]  /*02f0*/  FFMA R0, R0, R7, 9.9999999392252902908e-09 ;  /* 0x322bcc7700007423 */ /* 0x000fe20000000007 */
[----:B------:R-:W-:-:S05]  /*0300*/  FSETP.GT.AND P1, PT, R15, RZ, PT ;  /* 0x000000ff0f00720b */ /* 0x000fca0003f24000 */
[----:B------:R-:W0:Y:S08]  /*0310*/  MUFU.RSQ R0, R0 ;  /* 0x0000000000007308 */ /* 0x000e300000001400 */
[----:B------:R-:W-:-:S04]  /*0320*/  @!P1 FMUL R15, R15, 0.20000000298023223877 ;  /* 0x3e4ccccd0f0f9820 */ /* 0x000fc80000400000 */
[----:B0-----:R-:W-:Y:S01]  /*0330*/  FMUL R15, R0, R15 ;  /* 0x0000000f000f7220 */ /* 0x001fe20000400000 */
[----:B------:R-:W-:Y:S06]  /*0340*/  @P0 EXIT ;  /* 0x000000000000094d */ /* 0x000fec0003800000 */
[----:B------:R-:W-:Y:S01]  /*0350*/  STG.E desc[UR4][R2.64], R15 ;  /* 0x0000000f02007986 */ /* 0x000fe2000c101904 */
[----:B------:R-:W-:Y:S05]  /*0360*/  EXIT ;  /* 0x000000000000794d */ /* 0x000fea0003800000 */
.L_x_0:
[----:B------:R-:W-:-:S00]  /*0370*/  BRA `(.L_x_0) ;  /* 0xfffffffc00fc7947 */ /* 0x000fc0000383ffff */
[----:B------:R-:W-:-:S00]  /*0380*/  NOP ;  /* 0x0000000000007918 */ /* 0x000fc00000000000 */
[----:B------:R-:W-:-:S00]  /*0390*/  NOP ;  /* 0x0000000000007918 */ /* 0x000fc00000000000 */
[----:B------:R-:W-:-:S00]  /*03a0*/  NOP ;  /* 0x0000000000007918 */ /* 0x000fc00000000000 */
[----:B------:R-:W-:-:S00]  /*03b0*/  NOP ;  /* 0x0000000000007918 */ /* 0x000fc00000000000 */
[----:B------:R-:W-:-:S00]  /*03c0*/  NOP ;  /* 0x0000000000007918 */ /* 0x000fc00000000000 */
[----:B------:R-:W-:-:S00]  /*03d0*/  NOP ;  /* 0x0000000000007918 */ /* 0x000fc00000000000 */
[----:B------:R-:W-:-:S00]  /*03e0*/  NOP ;  /* 0x0000000000007918 */ /* 0x000fc00000000000 */
[----:B------:R-:W-:-:S00]  /*03f0*/  NOP ;  /* 0x0000000000007918 */ /* 0x000fc00000000000 */
.L_x_1:


//--------------------- .nv.global.init           --------------------------
	.section	.nv.global.init,"aw",@progbits
.nv.global.init:
	.type		_$_str,@object
	.size		_$_str,(.L_0 - _$_str)
_$_str:
        /*0000*/ 	.byte	0x5f, 0x5f, 0x43, 0x55, 0x44, 0x41, 0x5f, 0x46, 0x54, 0x5a, 0x00
.L_0:


//--------------------- .nv.constant0.triton_poi_fused_add_leaky_relu_mean_mul_rsqrt_3 --------------------------
	.section	.nv.constant0.triton_poi_fused_add_leaky_relu_mean_mul_rsqrt_3,"a",@progbits
	.sectionflags	@""
	.align	4
.nv.constant0.triton_poi_fused_add_leaky_relu_mean_mul_rsqrt_3:
	.zero		548
